//
// Generated by NVIDIA NVVM Compiler
//
// Compiler Build ID: CL-36424714
// Cuda compilation tools, release 13.0, V13.0.88
// Based on NVVM 20.0.0
//

.version 9.0
.target sm_100
.address_size 64

	// .globl	_Z9catUnpackPiPfS_S_iS_i

.visible .entry _Z9catUnpackPiPfS_S_iS_i(
	.param .u64 .ptr .align 1 _Z9catUnpackPiPfS_S_iS_i_param_0,
	.param .u64 .ptr .align 1 _Z9catUnpackPiPfS_S_iS_i_param_1,
	.param .u64 .ptr .align 1 _Z9catUnpackPiPfS_S_iS_i_param_2,
	.param .u64 .ptr .align 1 _Z9catUnpackPiPfS_S_iS_i_param_3,
	.param .u32 _Z9catUnpackPiPfS_S_iS_i_param_4,
	.param .u64 .ptr .align 1 _Z9catUnpackPiPfS_S_iS_i_param_5,
	.param .u32 _Z9catUnpackPiPfS_S_iS_i_param_6
)
{
	.reg .pred 	%p<22>;
	.reg .b32 	%r<100>;
	.reg .b32 	%f<2>;
	.reg .b64 	%rd<59>;

	ld.param.u64 	%rd9, [_Z9catUnpackPiPfS_S_iS_i_param_0];
	ld.param.u64 	%rd10, [_Z9catUnpackPiPfS_S_iS_i_param_1];
	ld.param.u64 	%rd11, [_Z9catUnpackPiPfS_S_iS_i_param_2];
	ld.param.u64 	%rd12, [_Z9catUnpackPiPfS_S_iS_i_param_3];
	ld.param.u32 	%r38, [_Z9catUnpackPiPfS_S_iS_i_param_4];
	ld.param.u64 	%rd13, [_Z9catUnpackPiPfS_S_iS_i_param_5];
	ld.param.u32 	%r39, [_Z9catUnpackPiPfS_S_iS_i_param_6];
	cvta.to.global.u64 	%rd1, %rd13;
	mov.u32 	%r40, %tid.x;
	mul.lo.s32 	%r87, %r39, %r40;
	setp.lt.s32 	%p1, %r38, 2;
	@%p1 bra 	$L__BB0_29;
	setp.lt.s32 	%p2, %r39, 1;
	@%p2 bra 	$L__BB0_29;
	and.b32  	%r2, %r38, 7;
	add.s32 	%r3, %r2, -1;
	and.b32  	%r4, %r38, 3;
	and.b32  	%r5, %r38, 2147483640;
	and.b32  	%r6, %r38, 1;
	neg.s32 	%r7, %r5;
	cvta.to.global.u64 	%rd2, %rd9;
	cvta.to.global.u64 	%rd3, %rd11;
	cvta.to.global.u64 	%rd4, %rd12;
	cvta.to.global.u64 	%rd5, %rd10;
	add.s32 	%r8, %r87, %r39;
$L__BB0_3:
	setp.lt.u32 	%p3, %r38, 8;
	mov.b32 	%r90, 0;
	@%p3 bra 	$L__BB0_6;
	mul.wide.u32 	%rd14, %r87, 4;
	add.s64 	%rd15, %rd1, %rd14;
	add.s64 	%rd58, %rd15, 16;
	mov.u32 	%r88, %r7;
$L__BB0_5:
	.pragma "nounroll";
	mov.b32 	%r42, 0;
	st.global.u32 	[%rd58+-16], %r42;
	st.global.u32 	[%rd58+-12], %r42;
	st.global.u32 	[%rd58+-8], %r42;
	st.global.u32 	[%rd58+-4], %r42;
	st.global.u32 	[%rd58], %r42;
	st.global.u32 	[%rd58+4], %r42;
	st.global.u32 	[%rd58+8], %r42;
	st.global.u32 	[%rd58+12], %r42;
	add.s32 	%r88, %r88, 8;
	add.s64 	%rd58, %rd58, 32;
	setp.ne.s32 	%p4, %r88, 0;
	mov.u32 	%r90, %r5;
	@%p4 bra 	$L__BB0_5;
$L__BB0_6:
	setp.eq.s32 	%p5, %r2, 0;
	@%p5 bra 	$L__BB0_14;
	setp.lt.u32 	%p6, %r3, 3;
	@%p6 bra 	$L__BB0_9;
	add.s32 	%r43, %r90, %r87;
	mul.wide.u32 	%rd16, %r43, 4;
	add.s64 	%rd17, %rd1, %rd16;
	mov.b32 	%r44, 0;
	st.global.u32 	[%rd17], %r44;
	cvt.u64.u32 	%rd18, %r87;
	cvt.u64.u32 	%rd19, %r90;
	add.s64 	%rd20, %rd19, %rd18;
	shl.b64 	%rd21, %rd20, 2;
	add.s64 	%rd22, %rd1, %rd21;
	st.global.u32 	[%rd22+4], %r44;
	st.global.u32 	[%rd22+8], %r44;
	st.global.u32 	[%rd22+12], %r44;
	add.s32 	%r90, %r90, 4;
$L__BB0_9:
	setp.eq.s32 	%p7, %r4, 0;
	@%p7 bra 	$L__BB0_14;
	setp.eq.s32 	%p8, %r4, 1;
	@%p8 bra 	$L__BB0_12;
	add.s32 	%r45, %r90, %r87;
	mul.wide.u32 	%rd23, %r45, 4;
	add.s64 	%rd24, %rd1, %rd23;
	mov.b32 	%r46, 0;
	st.global.u32 	[%rd24], %r46;
	cvt.u64.u32 	%rd25, %r87;
	cvt.u64.u32 	%rd26, %r90;
	add.s64 	%rd27, %rd26, %rd25;
	shl.b64 	%rd28, %rd27, 2;
	add.s64 	%rd29, %rd1, %rd28;
	st.global.u32 	[%rd29+4], %r46;
	add.s32 	%r90, %r90, 2;
$L__BB0_12:
	setp.eq.s32 	%p9, %r6, 0;
	@%p9 bra 	$L__BB0_14;
	add.s32 	%r47, %r90, %r87;
	mul.wide.u32 	%rd30, %r47, 4;
	add.s64 	%rd31, %rd1, %rd30;
	mov.b32 	%r48, 0;
	st.global.u32 	[%rd31], %r48;
$L__BB0_14:
	mul.wide.u32 	%rd32, %r87, 4;
	add.s64 	%rd33, %rd2, %rd32;
	ld.global.u32 	%r49, [%rd33];
	setp.eq.s32 	%p10, %r49, -1;
	@%p10 bra 	$L__BB0_28;
	add.s64 	%rd35, %rd3, %rd32;
	ld.global.u32 	%r50, [%rd35];
	mul.wide.s32 	%rd36, %r50, 4;
	add.s64 	%rd37, %rd4, %rd36;
	ld.global.u32 	%r51, [%rd37+-4];
	setp.lt.s32 	%p11, %r51, 2;
	@%p11 bra 	$L__BB0_28;
	add.s64 	%rd39, %rd5, %rd32;
	ld.global.f32 	%f1, [%rd39];
	cvt.rzi.u32.f32 	%r94, %f1;
	setp.eq.s32 	%p12, %r94, 0;
	@%p12 bra 	$L__BB0_28;
	mul.lo.s32 	%r18, %r87, %r38;
	clz.b32 	%r53, %r94;
	sub.s32 	%r19, 32, %r53;
	xor.b32  	%r54, %r53, 31;
	and.b32  	%r20, %r19, 7;
	setp.lt.u32 	%p13, %r54, 7;
	mov.b32 	%r97, 0;
	@%p13 bra 	$L__BB0_20;
	and.b32  	%r97, %r19, 56;
	mov.b32 	%r93, 0;
$L__BB0_19:
	.pragma "nounroll";
	and.b32  	%r56, %r94, 1;
	add.s32 	%r57, %r93, %r18;
	mul.wide.u32 	%rd40, %r57, 4;
	add.s64 	%rd41, %rd1, %rd40;
	st.global.u32 	[%rd41], %r56;
	shr.u32 	%r58, %r94, 1;
	and.b32  	%r59, %r58, 1;
	st.global.u32 	[%rd41+4], %r59;
	shr.u32 	%r60, %r94, 2;
	and.b32  	%r61, %r60, 1;
	st.global.u32 	[%rd41+8], %r61;
	shr.u32 	%r62, %r94, 3;
	and.b32  	%r63, %r62, 1;
	st.global.u32 	[%rd41+12], %r63;
	shr.u32 	%r64, %r94, 4;
	and.b32  	%r65, %r64, 1;
	st.global.u32 	[%rd41+16], %r65;
	shr.u32 	%r66, %r94, 5;
	and.b32  	%r67, %r66, 1;
	st.global.u32 	[%rd41+20], %r67;
	shr.u32 	%r68, %r94, 6;
	and.b32  	%r69, %r68, 1;
	st.global.u32 	[%rd41+24], %r69;
	shr.u32 	%r70, %r94, 7;
	and.b32  	%r71, %r70, 1;
	st.global.u32 	[%rd41+28], %r71;
	shr.u32 	%r94, %r94, 8;
	add.s32 	%r93, %r93, 8;
	setp.ne.s32 	%p14, %r93, %r97;
	@%p14 bra 	$L__BB0_19;
$L__BB0_20:
	setp.eq.s32 	%p15, %r20, 0;
	@%p15 bra 	$L__BB0_28;
	and.b32  	%r28, %r19, 3;
	setp.lt.u32 	%p16, %r20, 4;
	@%p16 bra 	$L__BB0_23;
	and.b32  	%r72, %r94, 1;
	add.s32 	%r73, %r97, %r18;
	mul.wide.u32 	%rd42, %r73, 4;
	add.s64 	%rd43, %rd1, %rd42;
	st.global.u32 	[%rd43], %r72;
	shr.u32 	%r74, %r94, 1;
	and.b32  	%r75, %r74, 1;
	cvt.u64.u32 	%rd44, %r18;
	cvt.u64.u32 	%rd45, %r97;
	add.s64 	%rd46, %rd45, %rd44;
	shl.b64 	%rd47, %rd46, 2;
	add.s64 	%rd48, %rd1, %rd47;
	st.global.u32 	[%rd48+4], %r75;
	shr.u32 	%r76, %r94, 2;
	and.b32  	%r77, %r76, 1;
	st.global.u32 	[%rd48+8], %r77;
	shr.u32 	%r78, %r94, 3;
	and.b32  	%r79, %r78, 1;
	st.global.u32 	[%rd48+12], %r79;
	add.s32 	%r97, %r97, 4;
	shr.u32 	%r94, %r94, 4;
$L__BB0_23:
	setp.eq.s32 	%p17, %r28, 0;
	@%p17 bra 	$L__BB0_28;
	setp.eq.s32 	%p18, %r28, 1;
	@%p18 bra 	$L__BB0_26;
	and.b32  	%r80, %r94, 1;
	add.s32 	%r81, %r97, %r18;
	mul.wide.u32 	%rd49, %r81, 4;
	add.s64 	%rd50, %rd1, %rd49;
	st.global.u32 	[%rd50], %r80;
	shr.u32 	%r82, %r94, 1;
	and.b32  	%r83, %r82, 1;
	cvt.u64.u32 	%rd51, %r18;
	cvt.u64.u32 	%rd52, %r97;
	add.s64 	%rd53, %rd52, %rd51;
	shl.b64 	%rd54, %rd53, 2;
	add.s64 	%rd55, %rd1, %rd54;
	st.global.u32 	[%rd55+4], %r83;
	add.s32 	%r97, %r97, 2;
	shr.u32 	%r94, %r94, 2;
$L__BB0_26:
	and.b32  	%r84, %r19, 1;
	setp.eq.b32 	%p19, %r84, 1;
	not.pred 	%p20, %p19;
	@%p20 bra 	$L__BB0_28;
	and.b32  	%r85, %r94, 1;
	add.s32 	%r86, %r97, %r18;
	mul.wide.u32 	%rd56, %r86, 4;
	add.s64 	%rd57, %rd1, %rd56;
	st.global.u32 	[%rd57], %r85;
$L__BB0_28:
	add.s32 	%r87, %r87, 1;
	setp.lt.s32 	%p21, %r87, %r8;
	@%p21 bra 	$L__BB0_3;
$L__BB0_29:
	ret;

}


// ===== COMPILED SASS (sm_100) =====

	.target	sm_100

	.elftype	@"ET_EXEC"


//--------------------- .note.nv.tkinfo           --------------------------
	.section	.note.nv.tkinfo,"",@"SHT_NOTE"
	.sectionflags	@"SHF_NOTE_NV_TKINFO"
	.tkinfo
        /*0018*/ 	.word	0x00000002
        /*0030*/ 	.string	""
        /*0030*/ 	.string	"ptxas"
        /*0030*/ 	.string	"Cuda compilation tools, release 13.0, V13.0.88"
        /*0030*/ 	.string	"Build cuda_13.0.r13.0/compiler.36424714_0"
        /*0030*/ 	.string	"-arch sm_100 -m 64 "



//--------------------- .note.nv.cuinfo           --------------------------
	.section	.note.nv.cuinfo,"",@"SHT_NOTE"
	.sectionflags	@"SHF_NOTE_NV_CUINFO"
        /*0018*/ 	.short	0x0002
        /*001a*/ 	.short	0x0064
        /*001c*/ 	.short	0x0082
	.zero		2


//--------------------- .nv.info                  --------------------------
	.section	.nv.info,"",@"SHT_CUDA_INFO"
	.align	4


	//----- nvinfo : EIATTR_REGCOUNT
	.align		4
        /*0000*/ 	.byte	0x04, 0x2f
        /*0002*/ 	.short	(.L_1 - .L_0)
	.align		4
.L_0:
        /*0004*/ 	.word	index@(_Z9catUnpackPiPfS_S_iS_i)
        /*0008*/ 	.word	0x0000001e


	//----- nvinfo : EIATTR_FRAME_SIZE
	.align		4
.L_1:
        /*000c*/ 	.byte	0x04, 0x11
        /*000e*/ 	.short	(.L_3 - .L_2)
	.align		4
.L_2:
        /*0010*/ 	.word	index@(_Z9catUnpackPiPfS_S_iS_i)
        /*0014*/ 	.word	0x00000000


	//----- nvinfo : EIATTR_MIN_STACK_SIZE
	.align		4
.L_3:
        /*0018*/ 	.byte	0x04, 0x12
        /*001a*/ 	.short	(.L_5 - .L_4)
	.align		4
.L_4:
        /*001c*/ 	.word	index@(_Z9catUnpackPiPfS_S_iS_i)
        /*0020*/ 	.word	0x00000000
.L_5:


//--------------------- .nv.compat                --------------------------
	.section	.nv.compat,"",@"SHT_CUDA_COMPAT_INFO"
	.align	4
        /*0000*/ 	.byte	0x02, 0x09, 0x00, 0x00, 0x02, 0x02, 0x01, 0x00, 0x02, 0x05, 0x05, 0x00, 0x03, 0x07, 0x01, 0x01
        /*0010*/ 	.byte	0x02, 0x03, 0x00, 0x00, 0x02, 0x06, 0x01, 0x00, 0x04, 0x0b, 0x08, 0x00, 0x09, 0x00, 0x00, 0x00
        /*0020*/ 	.byte	0x00, 0x00, 0x00, 0x00


//--------------------- .nv.info._Z9catUnpackPiPfS_S_iS_i --------------------------
	.section	.nv.info._Z9catUnpackPiPfS_S_iS_i,"",@"SHT_CUDA_INFO"
	.sectionflags	@""
	.align	4


	//----- nvinfo : EIATTR_CUDA_API_VERSION
	.align		4
        /*0000*/ 	.byte	0x04, 0x37
        /*0002*/ 	.short	(.L_7 - .L_6)
.L_6:
        /*0004*/ 	.word	0x00000082


	//----- nvinfo : EIATTR_KPARAM_INFO
	.align		4
.L_7:
        /*0008*/ 	.byte	0x04, 0x17
        /*000a*/ 	.short	(.L_9 - .L_8)
.L_8:
        /*000c*/ 	.word	0x00000000
        /*0010*/ 	.short	0x0006
        /*0012*/ 	.short	0x0030
        /*0014*/ 	.byte	0x00, 0xf0, 0x11, 0x00


	//----- nvinfo : EIATTR_KPARAM_INFO
	.align		4
.L_9:
        /*0018*/ 	.byte	0x04, 0x17
        /*001a*/ 	.short	(.L_11 - .L_10)
.L_10:
        /*001c*/ 	.word	0x00000000
        /*0020*/ 	.short	0x0005
        /*0022*/ 	.short	0x0028
        /*0024*/ 	.byte	0x00, 0xf5, 0x21, 0x00


	//----- nvinfo : EIATTR_KPARAM_INFO
	.align		4
.L_11:
        /*0028*/ 	.byte	0x04, 0x17
        /*002a*/ 	.short	(.L_13 - .L_12)
.L_12:
        /*002c*/ 	.word	0x00000000
        /*0030*/ 	.short	0x0004
        /*0032*/ 	.short	0x0020
        /*0034*/ 	.byte	0x00, 0xf0, 0x11, 0x00


	//----- nvinfo : EIATTR_KPARAM_INFO
	.align		4
.L_13:
        /*0038*/ 	.byte	0x04, 0x17
        /*003a*/ 	.short	(.L_15 - .L_14)
.L_14:
        /*003c*/ 	.word	0x00000000
        /*0040*/ 	.short	0x0003
        /*0042*/ 	.short	0x0018
        /*0044*/ 	.byte	0x00, 0xf5, 0x21, 0x00


	//----- nvinfo : EIATTR_KPARAM_INFO
	.align		4
.L_15:
        /*0048*/ 	.byte	0x04, 0x17
        /*004a*/ 	.short	(.L_17 - .L_16)
.L_16:
        /*004c*/ 	.word	0x00000000
        /*0050*/ 	.short	0x0002
        /*0052*/ 	.short	0x0010
        /*0054*/ 	.byte	0x00, 0xf5, 0x21, 0x00


	//----- nvinfo : EIATTR_KPARAM_INFO
	.align		4
.L_17:
        /*0058*/ 	.byte	0x04, 0x17
        /*005a*/ 	.short	(.L_19 - .L_18)
.L_18:
        /*005c*/ 	.word	0x00000000
        /*0060*/ 	.short	0x0001
        /*0062*/ 	.short	0x0008
        /*0064*/ 	.byte	0x00, 0xf5, 0x21, 0x00


	//----- nvinfo : EIATTR_KPARAM_INFO
	.align		4
.L_19:
        /*0068*/ 	.byte	0x04, 0x17
        /*006a*/ 	.short	(.L_21 - .L_20)
.L_20:
        /*006c*/ 	.word	0x00000000
        /*0070*/ 	.short	0x0000
        /*0072*/ 	.short	0x0000
        /*0074*/ 	.byte	0x00, 0xf5, 0x21, 0x00


	//----- nvinfo : EIATTR_SPARSE_MMA_MASK
	.align		4
.L_21:
        /*0078*/ 	.byte	0x03, 0x50
        /*007a*/ 	.short	0x0000


	//----- nvinfo : EIATTR_MAXREG_COUNT
	.align		4
        /*007c*/ 	.byte	0x03, 0x1b
        /*007e*/ 	.short	0x00ff


	//----- nvinfo : EIATTR_MERCURY_ISA_VERSION
	.align		4
        /*0080*/ 	.byte	0x03, 0x5f
        /*0082*/ 	.short	0x0101


	//----- nvinfo : EIATTR_VRC_CTA_INIT_COUNT
	.align		4
        /*0084*/ 	.byte	0x02, 0x4a
	.zero		1
	.zero		1


	//----- nvinfo : EIATTR_EXIT_INSTR_OFFSETS
	.align		4
        /*0088*/ 	.byte	0x04, 0x1c
        /*008a*/ 	.short	(.L_23 - .L_22)


	//   ....[0]....
.L_22:
        /*008c*/ 	.word	0x00000030


	//   ....[1]....
        /*0090*/ 	.word	0x00000060


	//   ....[2]....
        /*0094*/ 	.word	0x00000c90


	//----- nvinfo : EIATTR_CRS_STACK_SIZE
	.align		4
.L_23:
        /*0098*/ 	.byte	0x04, 0x1e
        /*009a*/ 	.short	(.L_25 - .L_24)
.L_24:
        /*009c*/ 	.word	0x00000000


	//----- nvinfo : EIATTR_CBANK_PARAM_SIZE
	.align		4
.L_25:
        /*00a0*/ 	.byte	0x03, 0x19
        /*00a2*/ 	.short	0x0034


	//----- nvinfo : EIATTR_PARAM_CBANK
	.align		4
        /*00a4*/ 	.byte	0x04, 0x0a
        /*00a6*/ 	.short	(.L_27 - .L_26)
	.align		4
.L_26:
        /*00a8*/ 	.word	index@(.nv.constant0._Z9catUnpackPiPfS_S_iS_i)
        /*00ac*/ 	.short	0x0380
        /*00ae*/ 	.short	0x0034


	//----- nvinfo : EIATTR_SW_WAR
	.align		4
.L_27:
        /*00b0*/ 	.byte	0x04, 0x36
        /*00b2*/ 	.short	(.L_29 - .L_28)
.L_28:
        /*00b4*/ 	.word	0x00000008
.L_29:


//--------------------- .nv.callgraph             --------------------------
	.section	.nv.callgraph,"",@"SHT_CUDA_CALLGRAPH"
	.align	4
	.sectionentsize	8
	.align		4
        /*0000*/ 	.word	0x00000000
	.align		4
        /*0004*/ 	.word	0xffffffff
	.align		4
        /*0008*/ 	.word	0x00000000
	.align		4
        /*000c*/ 	.word	0xfffffffe
	.align		4
        /*0010*/ 	.word	0x00000000
	.align		4
        /*0014*/ 	.word	0xfffffffd
	.align		4
        /*0018*/ 	.word	0x00000000
	.align		4
        /*001c*/ 	.word	0xfffffffc


//--------------------- .text._Z9catUnpackPiPfS_S_iS_i --------------------------
	.section	.text._Z9catUnpackPiPfS_S_iS_i,"ax",@progbits
	.align	128
        .global         _Z9catUnpackPiPfS_S_iS_i
        .type           _Z9catUnpackPiPfS_S_iS_i,@function
        .size           _Z9catUnpackPiPfS_S_iS_i,(.L_x_16 - _Z9catUnpackPiPfS_S_iS_i)
        .other          _Z9catUnpackPiPfS_S_iS_i,@"STO_CUDA_ENTRY STV_DEFAULT"
_Z9catUnpackPiPfS_S_iS_i:
.text._Z9catUnpackPiPfS_S_iS_i:
[----:B------:R-:W-:Y:S08]  /*0000*/  LDC R1, c[0x0][0x37c] ;  /* 0x0000df00ff017b82 */ /* 0x000ff00000000800 */
[----:B------:R-:W0:Y:S02]  /*0010*/  LDC R3, c[0x0][0x3a0] ;  /* 0x0000e800ff037b82 */ /* 0x000e240000000800 */
[----:B0-----:R-:W-:-:S13]  /*0020*/  ISETP.GE.AND P0, PT, R3, 0x2, PT ;  /* 0x000000020300780c */ /* 0x001fda0003f06270 */
[----:B------:R-:W-:Y:S05]  /*0030*/  @!P0 EXIT ;  /* 0x000000000000894d */ /* 0x000fea0003800000 */
[----:B------:R-:W0:Y:S02]  /*0040*/  LDC R5, c[0x0][0x3b0] ;  /* 0x0000ec00ff057b82 */ /* 0x000e240000000800 */
[----:B0-----:R-:W-:-:S13]  /*0050*/  ISETP.GE.AND P0, PT, R5, 0x1, PT ;  /* 0x000000010500780c */ /* 0x001fda0003f06270 */
[----:B------:R-:W-:Y:S05]  /*0060*/  @!P0 EXIT ;  /* 0x000000000000894d */ /* 0x000fea0003800000 */
[----:B------:R-:W0:Y:S01]  /*0070*/  S2R R2, SR_TID.X ;  /* 0x0000000000027919 */ /* 0x000e220000002100 */
[----:B------:R-:W-:Y:S01]  /*0080*/  LOP3.LUT R16, R3, 0x7, RZ, 0xc0, !PT ;  /* 0x0000000703107812 */ /* 0x000fe200078ec0ff */
[----:B------:R-:W1:Y:S04]  /*0090*/  LDCU.64 UR4, c[0x0][0x358] ;  /* 0x00006b00ff0477ac */ /* 0x000e680008000a00 */
[----:B------:R-:W-:-:S05]  /*00a0*/  VIADD R0, R16, 0xffffffff ;  /* 0xffffffff10007836 */ /* 0x000fca0000000000 */
[----:B------:R-:W-:Y:S02]  /*00b0*/  ISETP.GE.U32.AND P0, PT, R0, 0x3, PT ;  /* 0x000000030000780c */ /* 0x000fe40003f06070 */
[C---:B------:R-:W-:Y:S02]  /*00c0*/  LOP3.LUT R0, R3.reuse, 0x7ffffff8, RZ, 0xc0, !PT ;  /* 0x7ffffff803007812 */ /* 0x040fe400078ec0ff */
[----:B------:R-:W-:-:S03]  /*00d0*/  LOP3.LUT R3, R3, 0x3, RZ, 0xc0, !PT ;  /* 0x0000000303037812 */ /* 0x000fc600078ec0ff */
[----:B------:R-:W-:Y:S02]  /*00e0*/  IMAD.MOV R4, RZ, RZ, -R0 ;  /* 0x000000ffff047224 */ /* 0x000fe400078e0a00 */
[----:B0-----:R-:W-:-:S04]  /*00f0*/  IMAD R2, R2, R5, RZ ;  /* 0x0000000502027224 */ /* 0x001fc800078e02ff */
[----:B-1----:R-:W-:-:S07]  /*0100*/  IMAD.IADD R5, R2, 0x1, R5 ;  /* 0x0000000102057824 */ /* 0x002fce00078e0205 */
.L_x_14:
[----:B01----:R-:W0:Y:S01]  /*0110*/  LDC R7, c[0x0][0x3a0] ;  /* 0x0000e800ff077b82 */ /* 0x003e220000000800 */
[----:B------:R-:W-:Y:S01]  /*0120*/  IMAD.MOV.U32 R15, RZ, RZ, RZ ;  /* 0x000000ffff0f7224 */ /* 0x000fe200078e00ff */
[----:B0-----:R-:W-:-:S13]  /*0130*/  ISETP.GE.U32.AND P1, PT, R7, 0x8, PT ;  /* 0x000000080700780c */ /* 0x001fda0003f26070 */
[----:B--2---:R-:W-:Y:S05]  /*0140*/  @!P1 BRA `(.L_x_0) ;  /* 0x0000000000549947 */ /* 0x004fea0003800000 */
[----:B------:R-:W0:Y:S01]  /*0150*/  LDC.64 R8, c[0x0][0x3a8] ;  /* 0x0000ea00ff087b82 */ /* 0x000e220000000a00 */
[----:B------:R-:W-:Y:S02]  /*0160*/  IMAD.MOV.U32 R6, RZ, RZ, R4 ;  /* 0x000000ffff067224 */ /* 0x000fe400078e0004 */
[----:B0-----:R-:W-:-:S03]  /*0170*/  IMAD.WIDE.U32 R8, R2, 0x4, R8 ;  /* 0x0000000402087825 */ /* 0x001fc600078e0008 */
[----:B------:R-:W-:-:S05]  /*0180*/  IADD3 R10, P1, PT, R8, 0x10, RZ ;  /* 0x00000010080a7810 */ /* 0x000fca0007f3e0ff */
[----:B------:R-:W-:-:S08]  /*0190*/  IMAD.X R11, RZ, RZ, R9, P1 ;  /* 0x000000ffff0b7224 */ /* 0x000fd000008e0609 */
.L_x_1:
[----:B0-----:R-:W-:Y:S02]  /*01a0*/  IMAD.MOV.U32 R8, RZ, RZ, R10 ;  /* 0x000000ffff087224 */ /* 0x001fe400078e000a */
[----:B------:R-:W-:Y:S02]  /*01b0*/  IMAD.MOV.U32 R9, RZ, RZ, R11 ;  /* 0x000000ffff097224 */ /* 0x000fe400078e000b */
[----:B------:R-:W-:Y:S01]  /*01c0*/  VIADD R6, R6, 0x8 ;  /* 0x0000000806067836 */ /* 0x000fe20000000000 */
[----:B------:R-:W-:Y:S02]  /*01d0*/  IADD3 R10, P2, PT, R8, 0x20, RZ ;  /* 0x00000020080a7810 */ /* 0x000fe40007f5e0ff */
[----:B------:R0:W-:Y:S02]  /*01e0*/  STG.E desc[UR4][R8.64+-0x10], RZ ;  /* 0xfffff0ff08007986 */ /* 0x0001e4000c101904 */
[----:B------:R-:W-:Y:S01]  /*01f0*/  ISETP.NE.AND P1, PT, R6, RZ, PT ;  /* 0x000000ff0600720c */ /* 0x000fe20003f25270 */
[----:B------:R-:W-:Y:S01]  /*0200*/  IMAD.X R11, RZ, RZ, R9, P2 ;  /* 0x000000ffff0b7224 */ /* 0x000fe200010e0609 */
[----:B------:R0:W-:Y:S04]  /*0210*/  STG.E desc[UR4][R8.64+-0xc], RZ ;  /* 0xfffff4ff08007986 */ /* 0x0001e8000c101904 */
[----:B------:R0:W-:Y:S04]  /*0220*/  STG.E desc[UR4][R8.64+-0x8], RZ ;  /* 0xfffff8ff08007986 */ /* 0x0001e8000c101904 */
[----:B------:R0:W-:Y:S04]  /*0230*/  STG.E desc[UR4][R8.64+-0x4], RZ ;  /* 0xfffffcff08007986 */ /* 0x0001e8000c101904 */
[----:B------:R0:W-:Y:S04]  /*0240*/  STG.E desc[UR4][R8.64], RZ ;  /* 0x000000ff08007986 */ /* 0x0001e8000c101904 */
[----:B------:R0:W-:Y:S04]  /*0250*/  STG.E desc[UR4][R8.64+0x4], RZ ;  /* 0x000004ff08007986 */ /* 0x0001e8000c101904 */
[----:B------:R0:W-:Y:S04]  /*0260*/  STG.E desc[UR4][R8.64+0x8], RZ ;  /* 0x000008ff08007986 */ /* 0x0001e8000c101904 */
[----:B------:R0:W-:Y:S01]  /*0270*/  STG.E desc[UR4][R8.64+0xc], RZ ;  /* 0x00000cff08007986 */ /* 0x0001e2000c101904 */
[----:B------:R-:W-:Y:S05]  /*0280*/  @P1 BRA `(.L_x_1) ;  /* 0xfffffffc00c41947 */ /* 0x000fea000383ffff */
[----:B------:R-:W-:-:S07]  /*0290*/  IMAD.MOV.U32 R15, RZ, RZ, R0 ;  /* 0x000000ffff0f7224 */ /* 0x000fce00078e0000 */
.L_x_0:
[----:B------:R-:W-:-:S13]  /*02a0*/  ISETP.NE.AND P1, PT, R16, RZ, PT ;  /* 0x000000ff1000720c */ /* 0x000fda0003f25270 */
[----:B------:R-:W-:Y:S05]  /*02b0*/  @!P1 BRA `(.L_x_2) ;  /* 0x0000000000889947 */ /* 0x000fea0003800000 */
[----:B------:R-:W-:Y:S01]  /*02c0*/  ISETP.NE.AND P1, PT, R3, RZ, PT ;  /* 0x000000ff0300720c */ /* 0x000fe20003f25270 */
[----:B------:R-:W-:-:S12]  /*02d0*/  @!P0 BRA `(.L_x_3) ;  /* 0x0000000000348947 */ /* 0x000fd80003800000 */
[----:B0-----:R-:W0:Y:S01]  /*02e0*/  LDC.64 R8, c[0x0][0x3a8] ;  /* 0x0000ea00ff087b82 */ /* 0x001e220000000a00 */
[----:B------:R-:W1:Y:S01]  /*02f0*/  LDCU.64 UR6, c[0x0][0x3a8] ;  /* 0x00007500ff0677ac */ /* 0x000e620008000a00 */
[C---:B------:R-:W-:Y:S01]  /*0300*/  IADD3 R6, P2, PT, R15.reuse, R2, RZ ;  /* 0x000000020f067210 */ /* 0x040fe20007f5e0ff */
[C---:B------:R-:W-:Y:S02]  /*0310*/  IMAD.IADD R11, R15.reuse, 0x1, R2 ;  /* 0x000000010f0b7824 */ /* 0x040fe400078e0202 */
[----:B------:R-:W-:Y:S02]  /*0320*/  VIADD R15, R15, 0x4 ;  /* 0x000000040f0f7836 */ /* 0x000fe40000000000 */
[----:B------:R-:W-:Y:S01]  /*0330*/  IMAD.X R13, RZ, RZ, RZ, P2 ;  /* 0x000000ffff0d7224 */ /* 0x000fe200010e06ff */
[----:B-1----:R-:W-:Y:S01]  /*0340*/  LEA R10, P2, R6, UR6, 0x2 ;  /* 0x00000006060a7c11 */ /* 0x002fe2000f8410ff */
[----:B0-----:R-:W-:-:S03]  /*0350*/  IMAD.WIDE.U32 R8, R11, 0x4, R8 ;  /* 0x000000040b087825 */ /* 0x001fc600078e0008 */
[----:B------:R-:W-:Y:S02]  /*0360*/  LEA.HI.X R11, R6, UR7, R13, 0x2, P2 ;  /* 0x00000007060b7c11 */ /* 0x000fe400090f140d */
[----:B------:R1:W-:Y:S04]  /*0370*/  STG.E desc[UR4][R8.64], RZ ;  /* 0x000000ff08007986 */ /* 0x0003e8000c101904 */
[----:B------:R1:W-:Y:S04]  /*0380*/  STG.E desc[UR4][R10.64+0x4], RZ ;  /* 0x000004ff0a007986 */ /* 0x0003e8000c101904 */
[----:B------:R1:W-:Y:S04]  /*0390*/  STG.E desc[UR4][R10.64+0x8], RZ ;  /* 0x000008ff0a007986 */ /* 0x0003e8000c101904 */
[----:B------:R1:W-:Y:S02]  /*03a0*/  STG.E desc[UR4][R10.64+0xc], RZ ;  /* 0x00000cff0a007986 */ /* 0x0003e4000c101904 */
.L_x_3:
[----:B------:R-:W-:Y:S05]  /*03b0*/  @!P1 BRA `(.L_x_2) ;  /* 0x0000000000489947 */ /* 0x000fea0003800000 */
[----:B------:R-:W-:Y:S02]  /*03c0*/  LOP3.LUT P1, RZ, R7, 0x1, RZ, 0xc0, !PT ;  /* 0x0000000107ff7812 */ /* 0x000fe4000782c0ff */
[----:B------:R-:W-:-:S11]  /*03d0*/  ISETP.NE.AND P2, PT, R3, 0x1, PT ;  /* 0x000000010300780c */ /* 0x000fd60003f45270 */
[----:B01----:R-:W0:Y:S02]  /*03e0*/  @P1 LDC.64 R8, c[0x0][0x3a8] ;  /* 0x0000ea00ff081b82 */ /* 0x003e240000000a00 */
[----:B------:R-:W-:Y:S05]  /*03f0*/  @!P2 BRA `(.L_x_4) ;  /* 0x00000000002ca947 */ /* 0x000fea0003800000 */
[----:B------:R-:W1:Y:S01]  /*0400*/  LDC.64 R12, c[0x0][0x3a8] ;  /* 0x0000ea00ff0c7b82 */ /* 0x000e620000000a00 */
[----:B------:R-:W2:Y:S01]  /*0410*/  LDCU.64 UR6, c[0x0][0x3a8] ;  /* 0x00007500ff0677ac */ /* 0x000ea20008000a00 */
[C---:B------:R-:W-:Y:S01]  /*0420*/  IADD3 R6, P2, PT, R15.reuse, R2, RZ ;  /* 0x000000020f067210 */ /* 0x040fe20007f5e0ff */
[C---:B------:R-:W-:Y:S02]  /*0430*/  IMAD.IADD R11, R15.reuse, 0x1, R2 ;  /* 0x000000010f0b7824 */ /* 0x040fe400078e0202 */
[----:B------:R-:W-:Y:S02]  /*0440*/  VIADD R15, R15, 0x2 ;  /* 0x000000020f0f7836 */ /* 0x000fe40000000000 */
[----:B------:R-:W-:Y:S01]  /*0450*/  IMAD.X R17, RZ, RZ, RZ, P2 ;  /* 0x000000ffff117224 */ /* 0x000fe200010e06ff */
[----:B--2---:R-:W-:Y:S01]  /*0460*/  LEA R10, P2, R6, UR6, 0x2 ;  /* 0x00000006060a7c11 */ /* 0x004fe2000f8410ff */
[----:B-1----:R-:W-:-:S03]  /*0470*/  IMAD.WIDE.U32 R12, R11, 0x4, R12 ;  /* 0x000000040b0c7825 */ /* 0x002fc600078e000c */
[----:B------:R-:W-:Y:S02]  /*0480*/  LEA.HI.X R11, R6, UR7, R17, 0x2, P2 ;  /* 0x00000007060b7c11 */ /* 0x000fe400090f1411 */
[----:B------:R1:W-:Y:S04]  /*0490*/  STG.E desc[UR4][R12.64], RZ ;  /* 0x000000ff0c007986 */ /* 0x0003e8000c101904 */
[----:B------:R1:W-:Y:S03]  /*04a0*/  STG.E desc[UR4][R10.64+0x4], RZ ;  /* 0x000004ff0a007986 */ /* 0x0003e6000c101904 */
.L_x_4:
[----:B-1----:R-:W-:-:S04]  /*04b0*/  @P1 IMAD.IADD R11, R15, 0x1, R2 ;  /* 0x000000010f0b1824 */ /* 0x002fc800078e0202 */
[----:B0-----:R-:W-:-:S05]  /*04c0*/  @P1 IMAD.WIDE.U32 R8, R11, 0x4, R8 ;  /* 0x000000040b081825 */ /* 0x001fca00078e0008 */
[----:B------:R2:W-:Y:S02]  /*04d0*/  @P1 STG.E desc[UR4][R8.64], RZ ;  /* 0x000000ff08001986 */ /* 0x0005e4000c101904 */
.L_x_2:
[----:B012---:R-:W0:Y:S02]  /*04e0*/  LDC.64 R8, c[0x0][0x380] ;  /* 0x0000e000ff087b82 */ /* 0x007e240000000a00 */
[----:B0-----:R-:W-:-:S06]  /*04f0*/  IMAD.WIDE.U32 R8, R2, 0x4, R8 ;  /* 0x0000000402087825 */ /* 0x001fcc00078e0008 */
[----:B------:R-:W2:Y:S01]  /*0500*/  LDG.E R8, desc[UR4][R8.64] ;  /* 0x0000000408087981 */ /* 0x000ea2000c1e1900 */
[----:B------:R-:W-:Y:S01]  /*0510*/  BSSY.RECONVERGENT B0, `(.L_x_5) ;  /* 0x0000074000007945 */ /* 0x000fe20003800200 */
[----:B--2---:R-:W-:-:S13]  /*0520*/  ISETP.NE.AND P1, PT, R8, -0x1, PT ;  /* 0xffffffff0800780c */ /* 0x004fda0003f25270 */
[----:B------:R-:W-:Y:S05]  /*0530*/  @!P1 BRA `(.L_x_6) ;  /* 0x0000000400c49947 */ /* 0x000fea0003800000 */
[----:B------:R-:W0:Y:S08]  /*0540*/  LDC.64 R8, c[0x0][0x390] ;  /* 0x0000e400ff087b82 */ /* 0x000e300000000a00 */
[----:B------:R-:W1:Y:S01]  /*0550*/  LDC.64 R10, c[0x0][0x398] ;  /* 0x0000e600ff0a7b82 */ /* 0x000e620000000a00 */
[----:B0-----:R-:W-:-:S06]  /*0560*/  IMAD.WIDE.U32 R8, R2, 0x4, R8 ;  /* 0x0000000402087825 */ /* 0x001fcc00078e0008 */
[----:B------:R-:W1:Y:S02]  /*0570*/  LDG.E R9, desc[UR4][R8.64] ;  /* 0x0000000408097981 */ /* 0x000e64000c1e1900 */
[----:B-1----:R-:W-:-:S06]  /*0580*/  IMAD.WIDE R10, R9, 0x4, R10 ;  /* 0x00000004090a7825 */ /* 0x002fcc00078e020a */
[----:B------:R-:W2:Y:S02]  /*0590*/  LDG.E R10, desc[UR4][R10.64+-0x4] ;  /* 0xfffffc040a0a7981 */ /* 0x000ea4000c1e1900 */
[----:B--2---:R-:W-:-:S13]  /*05a0*/  ISETP.GE.AND P1, PT, R10, 0x2, PT ;  /* 0x000000020a00780c */ /* 0x004fda0003f26270 */
[----:B------:R-:W-:Y:S05]  /*05b0*/  @!P1 BRA `(.L_x_6) ;  /* 0x0000000400a49947 */ /* 0x000fea0003800000 */
[----:B------:R-:W0:Y:S02]  /*05c0*/  LDC.64 R8, c[0x0][0x388] ;  /* 0x0000e200ff087b82 */ /* 0x000e240000000a00 */
[----:B0-----:R-:W-:-:S06]  /*05d0*/  IMAD.WIDE.U32 R8, R2, 0x4, R8 ;  /* 0x0000000402087825 */ /* 0x001fcc00078e0008 */
[----:B------:R-:W2:Y:S02]  /*05e0*/  LDG.E R8, desc[UR4][R8.64] ;  /* 0x0000000408087981 */ /* 0x000ea4000c1e1900 */
[----:B--2---:R-:W0:Y:S02]  /*05f0*/  F2I.U32.TRUNC.NTZ R6, R8 ;  /* 0x0000000800067305 */ /* 0x004e24000020f000 */
[----:B0-----:R-:W-:-:S13]  /*0600*/  ISETP.NE.AND P1, PT, R6, RZ, PT ;  /* 0x000000ff0600720c */ /* 0x001fda0003f25270 */
[----:B------:R-:W-:Y:S05]  /*0610*/  @!P1 BRA `(.L_x_6) ;  /* 0x00000004008c9947 */ /* 0x000fea0003800000 */
[----:B------:R-:W0:Y:S01]  /*0620*/  FLO.U32 R8, R6 ;  /* 0x0000000600087300 */ /* 0x000e2200000e0000 */
[----:B------:R-:W-:Y:S01]  /*0630*/  BSSY.RECONVERGENT B1, `(.L_x_7) ;  /* 0x000002a000017945 */ /* 0x000fe20003800200 */
[----:B------:R-:W-:Y:S01]  /*0640*/  IMAD R7, R2, R7, RZ ;  /* 0x0000000702077224 */ /* 0x000fe200078e02ff */
[----:B0-----:R-:W-:-:S04]  /*0650*/  IADD3 R8, PT, PT, -R8, 0x1f, RZ ;  /* 0x0000001f08087810 */ /* 0x001fc80007ffe1ff */
[C---:B------:R-:W-:Y:S02]  /*0660*/  IADD3 R9, PT, PT, -R8.reuse, 0x20, RZ ;  /* 0x0000002008097810 */ /* 0x040fe40007ffe1ff */
[----:B------:R-:W-:Y:S02]  /*0670*/  LOP3.LUT R8, R8, 0x1f, RZ, 0x3c, !PT ;  /* 0x0000001f08087812 */ /* 0x000fe400078e3cff */
[----:B------:R-:W-:Y:S02]  /*0680*/  LOP3.LUT R14, R9, 0x7, RZ, 0xc0, !PT ;  /* 0x00000007090e7812 */ /* 0x000fe400078ec0ff */
[----:B------:R-:W-:Y:S01]  /*0690*/  ISETP.GE.U32.AND P2, PT, R8, 0x7, PT ;  /* 0x000000070800780c */ /* 0x000fe20003f46070 */
[----:B------:R-:W-:Y:S01]  /*06a0*/  IMAD.MOV.U32 R8, RZ, RZ, RZ ;  /* 0x000000ffff087224 */ /* 0x000fe200078e00ff */
[----:B------:R-:W-:-:S11]  /*06b0*/  ISETP.NE.AND P1, PT, R14, RZ, PT ;  /* 0x000000ff0e00720c */ /* 0x000fd60003f25270 */
[----:B------:R-:W-:Y:S05]  /*06c0*/  @!P2 BRA `(.L_x_8) ;  /* 0x000000000080a947 */ /* 0x000fea0003800000 */
[----:B------:R-:W0:Y:S01]  /*06d0*/  LDC.64 R10, c[0x0][0x3a8] ;  /* 0x0000ea00ff0a7b82 */ /* 0x000e220000000a00 */
[----:B------:R-:W-:Y:S01]  /*06e0*/  LOP3.LUT R8, R9, 0x38, RZ, 0xc0, !PT ;  /* 0x0000003809087812 */ /* 0x000fe200078ec0ff */
[----:B------:R-:W-:-:S07]  /*06f0*/  IMAD.MOV.U32 R15, RZ, RZ, RZ ;  /* 0x000000ffff0f7224 */ /* 0x000fce00078e00ff */
.L_x_9:
[----:B--2---:R-:W-:Y:S01]  /*0700*/  IMAD.IADD R13, R7, 0x1, R15 ;  /* 0x00000001070d7824 */ /* 0x004fe200078e020f */
[--C-:B------:R-:W-:Y:S01]  /*0710*/  SHF.R.U32.HI R18, RZ, 0x1, R6.reuse ;  /* 0x00000001ff127819 */ /* 0x100fe20000011606 */
[----:B------:R-:W-:Y:S01]  /*0720*/  VIADD R15, R15, 0x8 ;  /* 0x000000080f0f7836 */ /* 0x000fe20000000000 */
[----:B------:R-:W-:Y:S01]  /*0730*/  SHF.R.U32.HI R20, RZ, 0x2, R6 ;  /* 0x00000002ff147819 */ /* 0x000fe20000011606 */
[----:B0-----:R-:W-:Y:S01]  /*0740*/  IMAD.WIDE.U32 R12, R13, 0x4, R10 ;  /* 0x000000040d0c7825 */ /* 0x001fe200078e000a */
[----:B------:R-:W-:Y:S02]  /*0750*/  LOP3.LUT R17, R6, 0x1, RZ, 0xc0, !PT ;  /* 0x0000000106117812 */ /* 0x000fe400078ec0ff */
[----:B------:R-:W-:Y:S02]  /*0760*/  LOP3.LUT R19, R18, 0x1, RZ, 0xc0, !PT ;  /* 0x0000000112137812 */ /* 0x000fe400078ec0ff */
[----:B------:R-:W-:Y:S01]  /*0770*/  LOP3.LUT R21, R20, 0x1, RZ, 0xc0, !PT ;  /* 0x0000000114157812 */ /* 0x000fe200078ec0ff */
[----:B------:R0:W-:Y:S01]  /*0780*/  STG.E desc[UR4][R12.64], R17 ;  /* 0x000000110c007986 */ /* 0x0001e2000c101904 */
[----:B------:R-:W-:-:S02]  /*0790*/  SHF.R.U32.HI R18, RZ, 0x3, R6 ;  /* 0x00000003ff127819 */ /* 0x000fc40000011606 */
[--C-:B------:R-:W-:Y:S01]  /*07a0*/  SHF.R.U32.HI R20, RZ, 0x4, R6.reuse ;  /* 0x00000004ff147819 */ /* 0x100fe20000011606 */
[----:B------:R1:W-:Y:S01]  /*07b0*/  STG.E desc[UR4][R12.64+0x4], R19 ;  /* 0x000004130c007986 */ /* 0x0003e2000c101904 */
[--C-:B------:R-:W-:Y:S02]  /*07c0*/  SHF.R.U32.HI R22, RZ, 0x5, R6.reuse ;  /* 0x00000005ff167819 */ /* 0x100fe40000011606 */
[--C-:B------:R-:W-:Y:S01]  /*07d0*/  SHF.R.U32.HI R24, RZ, 0x6, R6.reuse ;  /* 0x00000006ff187819 */ /* 0x100fe20000011606 */
[----:B------:R2:W-:Y:S01]  /*07e0*/  STG.E desc[UR4][R12.64+0x8], R21 ;  /* 0x000008150c007986 */ /* 0x0005e2000c101904 */
[----:B------:R-:W-:Y:S02]  /*07f0*/  SHF.R.U32.HI R26, RZ, 0x7, R6 ;  /* 0x00000007ff1a7819 */ /* 0x000fe40000011606 */
[----:B------:R-:W-:Y:S02]  /*0800*/  LOP3.LUT R23, R18, 0x1, RZ, 0xc0, !PT ;  /* 0x0000000112177812 */ /* 0x000fe400078ec0ff */
[----:B------:R-:W-:-:S02]  /*0810*/  LOP3.LUT R25, R20, 0x1, RZ, 0xc0, !PT ;  /* 0x0000000114197812 */ /* 0x000fc400078ec0ff */
[----:B------:R-:W-:Y:S01]  /*0820*/  LOP3.LUT R27, R22, 0x1, RZ, 0xc0, !PT ;  /* 0x00000001161b7812 */ /* 0x000fe200078ec0ff */
[----:B------:R2:W-:Y:S01]  /*0830*/  STG.E desc[UR4][R12.64+0xc], R23 ;  /* 0x00000c170c007986 */ /* 0x0005e2000c101904 */
[----:B0-----:R-:W-:Y:S02]  /*0840*/  LOP3.LUT R17, R24, 0x1, RZ, 0xc0, !PT ;  /* 0x0000000118117812 */ /* 0x001fe400078ec0ff */
[----:B-1----:R-:W-:Y:S01]  /*0850*/  LOP3.LUT R19, R26, 0x1, RZ, 0xc0, !PT ;  /* 0x000000011a137812 */ /* 0x002fe200078ec0ff */
[----:B------:R2:W-:Y:S01]  /*0860*/  STG.E desc[UR4][R12.64+0x10], R25 ;  /* 0x000010190c007986 */ /* 0x0005e2000c101904 */
[----:B------:R-:W-:Y:S02]  /*0870*/  ISETP.NE.AND P2, PT, R15, R8, PT ;  /* 0x000000080f00720c */ /* 0x000fe40003f45270 */
[----:B------:R-:W-:Y:S01]  /*0880*/  SHF.R.U32.HI R6, RZ, 0x8, R6 ;  /* 0x00000008ff067819 */ /* 0x000fe20000011606 */
[----:B------:R2:W-:Y:S04]  /*0890*/  STG.E desc[UR4][R12.64+0x14], R27 ;  /* 0x0000141b0c007986 */ /* 0x0005e8000c101904 */
[----:B------:R2:W-:Y:S04]  /*08a0*/  STG.E desc[UR4][R12.64+0x18], R17 ;  /* 0x000018110c007986 */ /* 0x0005e8000c101904 */
[----:B------:R2:W-:Y:S02]  /*08b0*/  STG.E desc[UR4][R12.64+0x1c], R19 ;  /* 0x00001c130c007986 */ /* 0x0005e4000c101904 */
[----:B------:R-:W-:Y:S05]  /*08c0*/  @P2 BRA `(.L_x_9) ;  /* 0xfffffffc008c2947 */ /* 0x000fea000383ffff */
.L_x_8:
[----:B------:R-:W-:Y:S05]  /*08d0*/  BSYNC.RECONVERGENT B1 ;  /* 0x0000000000017941 */ /* 0x000fea0003800200 */
.L_x_7:
[----:B------:R-:W-:Y:S05]  /*08e0*/  @!P1 BRA `(.L_x_6) ;  /* 0x0000000000d89947 */ /* 0x000fea0003800000 */
[----:B------:R-:W-:Y:S01]  /*08f0*/  ISETP.GE.U32.AND P2, PT, R14, 0x4, PT ;  /* 0x000000040e00780c */ /* 0x000fe20003f46070 */
[----:B------:R-:W-:Y:S01]  /*0900*/  BSSY.RECONVERGENT B1, `(.L_x_10) ;  /* 0x0000019000017945 */ /* 0x000fe20003800200 */
[----:B------:R-:W-:-:S04]  /*0910*/  LOP3.LUT R22, R9, 0x3, RZ, 0xc0, !PT ;  /* 0x0000000309167812 */ /* 0x000fc800078ec0ff */
[----:B------:R-:W-:-:S07]  /*0920*/  ISETP.NE.AND P1, PT, R22, RZ, PT ;  /* 0x000000ff1600720c */ /* 0x000fce0003f25270 */
[----:B------:R-:W-:Y:S06]  /*0930*/  @!P2 BRA `(.L_x_11) ;  /* 0x000000000054a947 */ /* 0x000fec0003800000 */
[----:B------:R-:W0:Y:S01]  /*0940*/  LDC.64 R10, c[0x0][0x3a8] ;  /* 0x0000ea00ff0a7b82 */ /* 0x000e220000000a00 */
[----:B------:R-:W1:Y:S01]  /*0950*/  LDCU.64 UR6, c[0x0][0x3a8] ;  /* 0x00007500ff0677ac */ /* 0x000e620008000a00 */
[C---:B--2---:R-:W-:Y:S01]  /*0960*/  IADD3 R17, P2, PT, R7.reuse, R8, RZ ;  /* 0x0000000807117210 */ /* 0x044fe20007f5e0ff */
[----:B------:R-:W-:Y:S01]  /*0970*/  IMAD.IADD R13, R7, 0x1, R8 ;  /* 0x00000001070d7824 */ /* 0x000fe200078e0208 */
[--C-:B------:R-:W-:Y:S01]  /*0980*/  SHF.R.U32.HI R14, RZ, 0x1, R6.reuse ;  /* 0x00000001ff0e7819 */ /* 0x100fe20000011606 */
[----:B------:R-:W-:Y:S01]  /*0990*/  VIADD R8, R8, 0x4 ;  /* 0x0000000408087836 */ /* 0x000fe20000000000 */
[--C-:B------:R-:W-:Y:S01]  /*09a0*/  SHF.R.U32.HI R18, RZ, 0x2, R6.reuse ;  /* 0x00000002ff127819 */ /* 0x100fe20000011606 */
[----:B------:R-:W-:Y:S01]  /*09b0*/  IMAD.X R24, RZ, RZ, RZ, P2 ;  /* 0x000000ffff187224 */ /* 0x000fe200010e06ff */
[----:B------:R-:W-:Y:S02]  /*09c0*/  SHF.R.U32.HI R20, RZ, 0x3, R6 ;  /* 0x00000003ff147819 */ /* 0x000fe40000011606 */
[----:B------:R-:W-:-:S02]  /*09d0*/  LOP3.LUT R15, R6, 0x1, RZ, 0xc0, !PT ;  /* 0x00000001060f7812 */ /* 0x000fc400078ec0ff */
[----:B------:R-:W-:Y:S02]  /*09e0*/  LOP3.LUT R19, R18, 0x1, RZ, 0xc0, !PT ;  /* 0x0000000112137812 */ /* 0x000fe400078ec0ff */
[----:B------:R-:W-:Y:S02]  /*09f0*/  LOP3.LUT R21, R20, 0x1, RZ, 0xc0, !PT ;  /* 0x0000000114157812 */ /* 0x000fe400078ec0ff */
[----:B------:R-:W-:Y:S02]  /*0a00*/  SHF.R.U32.HI R6, RZ, 0x4, R6 ;  /* 0x00000004ff067819 */ /* 0x000fe40000011606 */
[----:B-1----:R-:W-:Y:S01]  /*0a10*/  LEA R12, P2, R17, UR6, 0x2 ;  /* 0x00000006110c7c11 */ /* 0x002fe2000f8410ff */
[----:B0-----:R-:W-:-:S03]  /*0a20*/  IMAD.WIDE.U32 R10, R13, 0x4, R10 ;  /* 0x000000040d0a7825 */ /* 0x001fc600078e000a */
[----:B------:R-:W-:Y:S02]  /*0a30*/  LEA.HI.X R13, R17, UR7, R24, 0x2, P2 ;  /* 0x00000007110d7c11 */ /* 0x000fe400090f1418 */
[----:B------:R-:W-:Y:S01]  /*0a40*/  LOP3.LUT R17, R14, 0x1, RZ, 0xc0, !PT ;  /* 0x000000010e117812 */ /* 0x000fe200078ec0ff */
[----:B------:R0:W-:Y:S04]  /*0a50*/  STG.E desc[UR4][R10.64], R15 ;  /* 0x0000000f0a007986 */ /* 0x0001e8000c101904 */
[----:B------:R0:W-:Y:S04]  /*0a60*/  STG.E desc[UR4][R12.64+0x4], R17 ;  /* 0x000004110c007986 */ /* 0x0001e8000c101904 */
[----:B------:R0:W-:Y:S04]  /*0a70*/  STG.E desc[UR4][R12.64+0x8], R19 ;  /* 0x000008130c007986 */ /* 0x0001e8000c101904 */
[----:B------:R0:W-:Y:S02]  /*0a80*/  STG.E desc[UR4][R12.64+0xc], R21 ;  /* 0x00000c150c007986 */ /* 0x0001e4000c101904 */
.L_x_11:
[----:B------:R-:W-:Y:S05]  /*0a90*/  BSYNC.RECONVERGENT B1 ;  /* 0x0000000000017941 */ /* 0x000fea0003800200 */
.L_x_10:
[----:B------:R-:W-:Y:S05]  /*0aa0*/  @!P1 BRA `(.L_x_6) ;  /* 0x0000000000689947 */ /* 0x000fea0003800000 */
[----:B------:R-:W-:Y:S01]  /*0ab0*/  LOP3.LUT R9, R9, 0x1, RZ, 0xc0, !PT ;  /* 0x0000000109097812 */ /* 0x000fe200078ec0ff */
[----:B------:R-:W-:Y:S01]  /*0ac0*/  BSSY.RECONVERGENT B1, `(.L_x_12) ;  /* 0x0000014000017945 */ /* 0x000fe20003800200 */
[----:B------:R-:W-:Y:S02]  /*0ad0*/  ISETP.NE.AND P2, PT, R22, 0x1, PT ;  /* 0x000000011600780c */ /* 0x000fe40003f45270 */
[----:B------:R-:W-:-:S13]  /*0ae0*/  ISETP.NE.U32.AND P1, PT, R9, 0x1, PT ;  /* 0x000000010900780c */ /* 0x000fda0003f25070 */
[----:B0-----:R-:W0:Y:S01]  /*0af0*/  @!P1 LDC.64 R10, c[0x0][0x3a8] ;  /* 0x0000ea00ff0a9b82 */ /* 0x001e220000000a00 */
[----:B------:R-:W-:Y:S05]  /*0b00*/  @!P2 BRA `(.L_x_13) ;  /* 0x00000000003ca947 */ /* 0x000fea0003800000 */
[----:B------:R-:W1:Y:S01]  /*0b10*/  LDC.64 R14, c[0x0][0x3a8] ;  /* 0x0000ea00ff0e7b82 */ /* 0x000e620000000a00 */
[----:B------:R-:W3:Y:S01]  /*0b20*/  LDCU.64 UR6, c[0x0][0x3a8] ;  /* 0x00007500ff0677ac */ /* 0x000ee20008000a00 */
[C---:B--2---:R-:W-:Y:S01]  /*0b30*/  IADD3 R13, P2, PT, R7.reuse, R8, RZ ;  /* 0x00000008070d7210 */ /* 0x044fe20007f5e0ff */
[----:B------:R-:W-:Y:S01]  /*0b40*/  IMAD.IADD R9, R7, 0x1, R8 ;  /* 0x0000000107097824 */ /* 0x000fe200078e0208 */
[----:B------:R-:W-:Y:S01]  /*0b50*/  SHF.R.U32.HI R17, RZ, 0x1, R6 ;  /* 0x00000001ff117819 */ /* 0x000fe20000011606 */
[----:B------:R-:W-:Y:S02]  /*0b60*/  VIADD R8, R8, 0x2 ;  /* 0x0000000208087836 */ /* 0x000fe40000000000 */
[----:B------:R-:W-:Y:S01]  /*0b70*/  IMAD.X R18, RZ, RZ, RZ, P2 ;  /* 0x000000ffff127224 */ /* 0x000fe200010e06ff */
[----:B------:R-:W-:Y:S02]  /*0b80*/  LOP3.LUT R17, R17, 0x1, RZ, 0xc0, !PT ;  /* 0x0000000111117812 */ /* 0x000fe400078ec0ff */
[----:B---3--:R-:W-:-:S04]  /*0b90*/  LEA R12, P2, R13, UR6, 0x2 ;  /* 0x000000060d0c7c11 */ /* 0x008fc8000f8410ff */
[----:B------:R-:W-:Y:S01]  /*0ba0*/  LEA.HI.X R13, R13, UR7, R18, 0x2, P2 ;  /* 0x000000070d0d7c11 */ /* 0x000fe200090f1412 */
[----:B-1----:R-:W-:Y:S01]  /*0bb0*/  IMAD.WIDE.U32 R14, R9, 0x4, R14 ;  /* 0x00000004090e7825 */ /* 0x002fe200078e000e */
[----:B------:R-:W-:Y:S02]  /*0bc0*/  LOP3.LUT R9, R6, 0x1, RZ, 0xc0, !PT ;  /* 0x0000000106097812 */ /* 0x000fe400078ec0ff */
[----:B------:R-:W-:-:S03]  /*0bd0*/  SHF.R.U32.HI R6, RZ, 0x2, R6 ;  /* 0x00000002ff067819 */ /* 0x000fc60000011606 */
[----:B------:R1:W-:Y:S04]  /*0be0*/  STG.E desc[UR4][R14.64], R9 ;  /* 0x000000090e007986 */ /* 0x0003e8000c101904 */
[----:B------:R1:W-:Y:S02]  /*0bf0*/  STG.E desc[UR4][R12.64+0x4], R17 ;  /* 0x000004110c007986 */ /* 0x0003e4000c101904 */
.L_x_13:
[----:B------:R-:W-:Y:S05]  /*0c00*/  BSYNC.RECONVERGENT B1 ;  /* 0x0000000000017941 */ /* 0x000fea0003800200 */
.L_x_12:
[----:B-1----:R-:W-:Y:S01]  /*0c10*/  @!P1 IMAD.IADD R9, R7, 0x1, R8 ;  /* 0x0000000107099824 */ /* 0x002fe200078e0208 */
[----:B------:R-:W-:-:S03]  /*0c20*/  @!P1 LOP3.LUT R7, R6, 0x1, RZ, 0xc0, !PT ;  /* 0x0000000106079812 */ /* 0x000fc600078ec0ff */
[----:B0-----:R-:W-:-:S05]  /*0c30*/  @!P1 IMAD.WIDE.U32 R10, R9, 0x4, R10 ;  /* 0x00000004090a9825 */ /* 0x001fca00078e000a */
[----:B------:R1:W-:Y:S02]  /*0c40*/  @!P1 STG.E desc[UR4][R10.64], R7 ;  /* 0x000000070a009986 */ /* 0x0003e4000c101904 */
.L_x_6:
[----:B------:R-:W-:Y:S05]  /*0c50*/  BSYNC.RECONVERGENT B0 ;  /* 0x0000000000007941 */ /* 0x000fea0003800200 */
.L_x_5:
[----:B------:R-:W-:-:S05]  /*0c60*/  VIADD R2, R2, 0x1 ;  /* 0x0000000102027836 */ /* 0x000fca0000000000 */
[----:B------:R-:W-:-:S13]  /*0c70*/  ISETP.GE.AND P1, PT, R2, R5, PT ;  /* 0x000000050200720c */ /* 0x000fda0003f26270 */
[----:B------:R-:W-:Y:S05]  /*0c80*/  @!P1 BRA `(.L_x_14) ;  /* 0xfffffff400209947 */ /* 0x000fea000383ffff */
[----:B------:R-:W-:Y:S05]  /*0c90*/  EXIT ;  /* 0x000000000000794d */ /* 0x000fea0003800000 */
.L_x_15:
[----:B------:R-:W-:-:S00]  /*0ca0*/  BRA `(.L_x_15) ;  /* 0xfffffffc00fc7947 */ /* 0x000fc0000383ffff */
[----:B------:R-:W-:-:S00]  /*0cb0*/  NOP ;  /* 0x0000000000007918 */ /* 0x000fc00000000000 */
        /* <DEDUP_REMOVED lines=12> */
.L_x_16:


//--------------------- .nv.shared.reserved.0     --------------------------
	.section	.nv.shared.reserved.0,"aw",@nobits
	.weak		__nv_reservedSMEM_offset_0_alias
	.size		__nv_reservedSMEM_offset_0_alias, 0, 64
	.other		__nv_reservedSMEM_offset_0_alias,@"STO_CUDA_RESERVED_SHARED STV_DEFAULT"
__nv_reservedSMEM_offset_0_alias:
	.zero		0
	.zero		64


//--------------------- .nv.constant0._Z9catUnpackPiPfS_S_iS_i --------------------------
	.section	.nv.constant0._Z9catUnpackPiPfS_S_iS_i,"a",@progbits
	.sectionflags	@""
	.align	4
.nv.constant0._Z9catUnpackPiPfS_S_iS_i:
	.zero		948


//--------------------- SYMBOLS --------------------------

	.type		.nv.reservedSmem.offset0,@object
	.size		.nv.reservedSmem.offset0,0x4
